//
// Generated by NVIDIA NVVM Compiler
//
// Compiler Build ID: CL-36424714
// Cuda compilation tools, release 13.0, V13.0.88
// Based on NVVM 20.0.0
//

.version 9.0
.target sm_100
.address_size 64

	// .globl	_Z10wordCount2PPcPPiii
.extern .shared .align 16 .b8 s_data[];

.visible .entry _Z10wordCount2PPcPPiii(
	.param .u64 .ptr .align 1 _Z10wordCount2PPcPPiii_param_0,
	.param .u64 .ptr .align 1 _Z10wordCount2PPcPPiii_param_1,
	.param .u32 _Z10wordCount2PPcPPiii_param_2,
	.param .u32 _Z10wordCount2PPcPPiii_param_3
)
{
	.reg .pred 	%p<11>;
	.reg .b16 	%rs<11>;
	.reg .b32 	%r<17>;
	.reg .b64 	%rd<33>;

	ld.param.u64 	%rd4, [_Z10wordCount2PPcPPiii_param_0];
	ld.param.u64 	%rd5, [_Z10wordCount2PPcPPiii_param_1];
	ld.param.u32 	%r6, [_Z10wordCount2PPcPPiii_param_2];
	ld.param.u32 	%r7, [_Z10wordCount2PPcPPiii_param_3];
	cvta.to.global.u64 	%rd1, %rd5;
	cvta.to.global.u64 	%rd6, %rd4;
	mov.u32 	%r8, %ntid.x;
	mov.u32 	%r9, %ctaid.x;
	mov.u32 	%r10, %tid.x;
	mad.lo.s32 	%r1, %r8, %r9, %r10;
	mov.u32 	%r2, %ctaid.y;
	setp.lt.s32 	%p2, %r1, %r7;
	setp.lt.s32 	%p3, %r2, %r6;
	and.pred  	%p1, %p3, %p2;
	mul.wide.u32 	%rd7, %r2, 8;
	add.s64 	%rd2, %rd6, %rd7;
	mov.u32 	%r11, s_data;
	add.s32 	%r3, %r11, %r1;
	not.pred 	%p4, %p1;
	@%p4 bra 	$L__BB0_2;
	ld.global.u64 	%rd8, [%rd2];
	cvta.to.global.u64 	%rd9, %rd8;
	cvt.s64.s32 	%rd10, %r1;
	add.s64 	%rd11, %rd9, %rd10;
	ld.global.u8 	%rs1, [%rd11];
	st.shared.u8 	[%r3], %rs1;
$L__BB0_2:
	bar.sync 	0;
	@%p4 bra 	$L__BB0_12;
	ld.global.u64 	%rd12, [%rd2];
	cvta.to.global.u64 	%rd3, %rd12;
	mov.b32 	%r16, 0;
$L__BB0_4:
	mov.u32 	%r4, %r16;
	add.s32 	%r16, %r4, 1;
	cvt.u64.u32 	%rd13, %r4;
	add.s64 	%rd14, %rd3, %rd13;
	ld.global.u8 	%rs2, [%rd14];
	setp.ne.s16 	%p6, %rs2, 0;
	@%p6 bra 	$L__BB0_4;
	setp.gt.s32 	%p7, %r1, %r4;
	@%p7 bra 	$L__BB0_12;
	ld.shared.u8 	%rs3, [%r3];
	and.b16  	%rs4, %rs3, 223;
	add.s16 	%rs5, %rs4, -91;
	and.b16  	%rs6, %rs5, 255;
	setp.lt.u16 	%p8, %rs6, 230;
	@%p8 bra 	$L__BB0_8;
	add.s64 	%rd16, %rd1, %rd7;
	ld.global.u64 	%rd17, [%rd16];
	cvta.to.global.u64 	%rd18, %rd17;
	mul.wide.s32 	%rd19, %r1, 4;
	add.s64 	%rd20, %rd18, %rd19;
	mov.b32 	%r13, 0;
	st.global.u32 	[%rd20], %r13;
	bra.uni 	$L__BB0_12;
$L__BB0_8:
	setp.eq.s32 	%p9, %r1, 0;
	@%p9 bra 	$L__BB0_11;
	ld.shared.u8 	%rs7, [%r3+-1];
	and.b16  	%rs8, %rs7, 223;
	add.s16 	%rs9, %rs8, -91;
	and.b16  	%rs10, %rs9, 255;
	setp.lt.u16 	%p10, %rs10, 230;
	@%p10 bra 	$L__BB0_11;
	add.s64 	%rd22, %rd1, %rd7;
	ld.global.u64 	%rd23, [%rd22];
	cvta.to.global.u64 	%rd24, %rd23;
	mul.wide.s32 	%rd25, %r1, 4;
	add.s64 	%rd26, %rd24, %rd25;
	mov.b32 	%r14, 1;
	st.global.u32 	[%rd26], %r14;
	bra.uni 	$L__BB0_12;
$L__BB0_11:
	add.s64 	%rd28, %rd1, %rd7;
	ld.global.u64 	%rd29, [%rd28];
	cvta.to.global.u64 	%rd30, %rd29;
	mul.wide.s32 	%rd31, %r1, 4;
	add.s64 	%rd32, %rd30, %rd31;
	mov.b32 	%r15, 0;
	st.global.u32 	[%rd32], %r15;
$L__BB0_12:
	ret;

}


// ===== COMPILED SASS (sm_100) =====

	.target	sm_100

	.elftype	@"ET_EXEC"


//--------------------- .note.nv.tkinfo           --------------------------
	.section	.note.nv.tkinfo,"",@"SHT_NOTE"
	.sectionflags	@"SHF_NOTE_NV_TKINFO"
	.tkinfo
        /*0018*/ 	.word	0x00000002
        /*0030*/ 	.string	""
        /*0030*/ 	.string	"ptxas"
        /*0030*/ 	.string	"Cuda compilation tools, release 13.0, V13.0.88"
        /*0030*/ 	.string	"Build cuda_13.0.r13.0/compiler.36424714_0"
        /*0030*/ 	.string	"-arch sm_100 -m 64 "



//--------------------- .note.nv.cuinfo           --------------------------
	.section	.note.nv.cuinfo,"",@"SHT_NOTE"
	.sectionflags	@"SHF_NOTE_NV_CUINFO"
        /*0018*/ 	.short	0x0002
        /*001a*/ 	.short	0x0064
        /*001c*/ 	.short	0x0082
	.zero		2


//--------------------- .nv.info                  --------------------------
	.section	.nv.info,"",@"SHT_CUDA_INFO"
	.align	4


	//----- nvinfo : EIATTR_REGCOUNT
	.align		4
        /*0000*/ 	.byte	0x04, 0x2f
        /*0002*/ 	.short	(.L_1 - .L_0)
	.align		4
.L_0:
        /*0004*/ 	.word	index@(_Z10wordCount2PPcPPiii)
        /*0008*/ 	.word	0x0000000a


	//----- nvinfo : EIATTR_FRAME_SIZE
	.align		4
.L_1:
        /*000c*/ 	.byte	0x04, 0x11
        /*000e*/ 	.short	(.L_3 - .L_2)
	.align		4
.L_2:
        /*0010*/ 	.word	index@(_Z10wordCount2PPcPPiii)
        /*0014*/ 	.word	0x00000000


	//----- nvinfo : EIATTR_MIN_STACK_SIZE
	.align		4
.L_3:
        /*0018*/ 	.byte	0x04, 0x12
        /*001a*/ 	.short	(.L_5 - .L_4)
	.align		4
.L_4:
        /*001c*/ 	.word	index@(_Z10wordCount2PPcPPiii)
        /*0020*/ 	.word	0x00000000
.L_5:


//--------------------- .nv.compat                --------------------------
	.section	.nv.compat,"",@"SHT_CUDA_COMPAT_INFO"
	.align	4
        /*0000*/ 	.byte	0x02, 0x09, 0x00, 0x00, 0x02, 0x02, 0x01, 0x00, 0x02, 0x05, 0x05, 0x00, 0x03, 0x07, 0x01, 0x01
        /*0010*/ 	.byte	0x02, 0x03, 0x00, 0x00, 0x02, 0x06, 0x01, 0x00, 0x04, 0x0b, 0x08, 0x00, 0x09, 0x00, 0x00, 0x00
        /*0020*/ 	.byte	0x00, 0x00, 0x00, 0x00


//--------------------- .nv.info._Z10wordCount2PPcPPiii --------------------------
	.section	.nv.info._Z10wordCount2PPcPPiii,"",@"SHT_CUDA_INFO"
	.sectionflags	@""
	.align	4


	//----- nvinfo : EIATTR_CUDA_API_VERSION
	.align		4
        /*0000*/ 	.byte	0x04, 0x37
        /*0002*/ 	.short	(.L_7 - .L_6)
.L_6:
        /*0004*/ 	.word	0x00000082


	//----- nvinfo : EIATTR_KPARAM_INFO
	.align		4
.L_7:
        /*0008*/ 	.byte	0x04, 0x17
        /*000a*/ 	.short	(.L_9 - .L_8)
.L_8:
        /*000c*/ 	.word	0x00000000
        /*0010*/ 	.short	0x0003
        /*0012*/ 	.short	0x0014
        /*0014*/ 	.byte	0x00, 0xf0, 0x11, 0x00


	//----- nvinfo : EIATTR_KPARAM_INFO
	.align		4
.L_9:
        /*0018*/ 	.byte	0x04, 0x17
        /*001a*/ 	.short	(.L_11 - .L_10)
.L_10:
        /*001c*/ 	.word	0x00000000
        /*0020*/ 	.short	0x0002
        /*0022*/ 	.short	0x0010
        /*0024*/ 	.byte	0x00, 0xf0, 0x11, 0x00


	//----- nvinfo : EIATTR_KPARAM_INFO
	.align		4
.L_11:
        /*0028*/ 	.byte	0x04, 0x17
        /*002a*/ 	.short	(.L_13 - .L_12)
.L_12:
        /*002c*/ 	.word	0x00000000
        /*0030*/ 	.short	0x0001
        /*0032*/ 	.short	0x0008
        /*0034*/ 	.byte	0x00, 0xf5, 0x21, 0x00


	//----- nvinfo : EIATTR_KPARAM_INFO
	.align		4
.L_13:
        /*0038*/ 	.byte	0x04, 0x17
        /*003a*/ 	.short	(.L_15 - .L_14)
.L_14:
        /*003c*/ 	.word	0x00000000
        /*0040*/ 	.short	0x0000
        /*0042*/ 	.short	0x0000
        /*0044*/ 	.byte	0x00, 0xf5, 0x21, 0x00


	//----- nvinfo : EIATTR_SPARSE_MMA_MASK
	.align		4
.L_15:
        /*0048*/ 	.byte	0x03, 0x50
        /*004a*/ 	.short	0x0000


	//----- nvinfo : EIATTR_MAXREG_COUNT
	.align		4
        /*004c*/ 	.byte	0x03, 0x1b
        /*004e*/ 	.short	0x00ff


	//----- nvinfo : EIATTR_NUM_BARRIERS
	.align		4
        /*0050*/ 	.byte	0x02, 0x4c
        /*0052*/ 	.byte	0x01
	.zero		1


	//----- nvinfo : EIATTR_MERCURY_ISA_VERSION
	.align		4
        /*0054*/ 	.byte	0x03, 0x5f
        /*0056*/ 	.short	0x0101


	//----- nvinfo : EIATTR_VRC_CTA_INIT_COUNT
	.align		4
        /*0058*/ 	.byte	0x02, 0x4a
	.zero		1
	.zero		1


	//----- nvinfo : EIATTR_EXIT_INSTR_OFFSETS
	.align		4
        /*005c*/ 	.byte	0x04, 0x1c
        /*005e*/ 	.short	(.L_17 - .L_16)


	//   ....[0]....
.L_16:
        /*0060*/ 	.word	0x00000150


	//   ....[1]....
        /*0064*/ 	.word	0x00000210


	//   ....[2]....
        /*0068*/ 	.word	0x000002d0


	//   ....[3]....
        /*006c*/ 	.word	0x000003d0


	//   ....[4]....
        /*0070*/ 	.word	0x00000440


	//----- nvinfo : EIATTR_CRS_STACK_SIZE
	.align		4
.L_17:
        /*0074*/ 	.byte	0x04, 0x1e
        /*0076*/ 	.short	(.L_19 - .L_18)
.L_18:
        /*0078*/ 	.word	0x00000000


	//----- nvinfo : EIATTR_CBANK_PARAM_SIZE
	.align		4
.L_19:
        /*007c*/ 	.byte	0x03, 0x19
        /*007e*/ 	.short	0x0018


	//----- nvinfo : EIATTR_PARAM_CBANK
	.align		4
        /*0080*/ 	.byte	0x04, 0x0a
        /*0082*/ 	.short	(.L_21 - .L_20)
	.align		4
.L_20:
        /*0084*/ 	.word	index@(.nv.constant0._Z10wordCount2PPcPPiii)
        /*0088*/ 	.short	0x0380
        /*008a*/ 	.short	0x0018


	//----- nvinfo : EIATTR_SW_WAR
	.align		4
.L_21:
        /*008c*/ 	.byte	0x04, 0x36
        /*008e*/ 	.short	(.L_23 - .L_22)
.L_22:
        /*0090*/ 	.word	0x00000008
.L_23:


//--------------------- .nv.callgraph             --------------------------
	.section	.nv.callgraph,"",@"SHT_CUDA_CALLGRAPH"
	.align	4
	.sectionentsize	8
	.align		4
        /*0000*/ 	.word	0x00000000
	.align		4
        /*0004*/ 	.word	0xffffffff
	.align		4
        /*0008*/ 	.word	0x00000000
	.align		4
        /*000c*/ 	.word	0xfffffffe
	.align		4
        /*0010*/ 	.word	0x00000000
	.align		4
        /*0014*/ 	.word	0xfffffffd
	.align		4
        /*0018*/ 	.word	0x00000000
	.align		4
        /*001c*/ 	.word	0xfffffffc


//--------------------- .text._Z10wordCount2PPcPPiii --------------------------
	.section	.text._Z10wordCount2PPcPPiii,"ax",@progbits
	.align	128
        .global         _Z10wordCount2PPcPPiii
        .type           _Z10wordCount2PPcPPiii,@function
        .size           _Z10wordCount2PPcPPiii,(.L_x_5 - _Z10wordCount2PPcPPiii)
        .other          _Z10wordCount2PPcPPiii,@"STO_CUDA_ENTRY STV_DEFAULT"
_Z10wordCount2PPcPPiii:
.text._Z10wordCount2PPcPPiii:
[----:B------:R-:W-:Y:S01]  /*0000*/  LDC R1, c[0x0][0x37c] ;  /* 0x0000df00ff017b82 */ /* 0x000fe20000000800 */
[----:B------:R-:W0:Y:S01]  /*0010*/  S2R R0, SR_CTAID.X ;  /* 0x0000000000007919 */ /* 0x000e220000002500 */
[----:B------:R-:W0:Y:S06]  /*0020*/  LDCU UR4, c[0x0][0x360] ;  /* 0x00006c00ff0477ac */ /* 0x000e2c0008000800 */
[----:B------:R-:W1:Y:S01]  /*0030*/  LDC.64 R4, c[0x0][0x380] ;  /* 0x0000e000ff047b82 */ /* 0x000e620000000a00 */
[----:B------:R-:W0:Y:S01]  /*0040*/  S2R R3, SR_TID.X ;  /* 0x0000000000037919 */ /* 0x000e220000002100 */
[----:B------:R-:W2:Y:S01]  /*0050*/  LDCU.64 UR6, c[0x0][0x390] ;  /* 0x00007200ff0677ac */ /* 0x000ea20008000a00 */
[----:B------:R-:W1:Y:S01]  /*0060*/  S2R R2, SR_CTAID.Y ;  /* 0x0000000000027919 */ /* 0x000e620000002600 */
[----:B------:R-:W3:Y:S01]  /*0070*/  LDCU.64 UR8, c[0x0][0x358] ;  /* 0x00006b00ff0877ac */ /* 0x000ee20008000a00 */
[----:B0-----:R-:W-:-:S02]  /*0080*/  IMAD R0, R0, UR4, R3 ;  /* 0x0000000400007c24 */ /* 0x001fc4000f8e0203 */
[----:B-1----:R-:W-:-:S03]  /*0090*/  IMAD.WIDE.U32 R4, R2, 0x8, R4 ;  /* 0x0000000802047825 */ /* 0x002fc600078e0004 */
[----:B--2---:R-:W-:-:S04]  /*00a0*/  ISETP.GE.AND P0, PT, R0, UR7, PT ;  /* 0x0000000700007c0c */ /* 0x004fc8000bf06270 */
[----:B------:R-:W-:-:S13]  /*00b0*/  ISETP.LT.AND P0, PT, R2, UR6, !P0 ;  /* 0x0000000602007c0c */ /* 0x000fda000c701270 */
[----:B---3--:R-:W2:Y:S01]  /*00c0*/  @P0 LDG.E.64 R6, desc[UR8][R4.64] ;  /* 0x0000000804060981 */ /* 0x008ea2000c1e1b00 */
[----:B------:R-:W0:Y:S01]  /*00d0*/  S2UR UR5, SR_CgaCtaId ;  /* 0x00000000000579c3 */ /* 0x000e220000008800 */
[----:B--2---:R-:W-:-:S04]  /*00e0*/  @P0 IADD3 R6, P1, PT, R0, R6, RZ ;  /* 0x0000000600060210 */ /* 0x004fc80007f3e0ff */
[----:B------:R-:W-:-:S06]  /*00f0*/  @P0 LEA.HI.X.SX32 R7, R0, R7, 0x1, P1 ;  /* 0x0000000700070211 */ /* 0x000fcc00008f0eff */
[----:B------:R-:W2:Y:S01]  /*0100*/  @P0 LDG.E.U8 R7, desc[UR8][R6.64] ;  /* 0x0000000806070981 */ /* 0x000ea2000c1e1100 */
[----:B------:R-:W-:Y:S02]  /*0110*/  UMOV UR4, 0x400 ;  /* 0x0000040000047882 */ /* 0x000fe40000000000 */
[----:B0-----:R-:W-:-:S09]  /*0120*/  ULEA UR5, UR5, UR4, 0x18 ;  /* 0x0000000405057291 */ /* 0x001fd2000f8ec0ff */
[----:B--2---:R0:W-:Y:S01]  /*0130*/  @P0 STS.U8 [R0+UR5], R7 ;  /* 0x0000000700000988 */ /* 0x0041e20008000005 */
[----:B------:R-:W-:Y:S06]  /*0140*/  BAR.SYNC.DEFER_BLOCKING 0x0 ;  /* 0x0000000000007b1d */ /* 0x000fec0000010000 */
[----:B------:R-:W-:Y:S05]  /*0150*/  @!P0 EXIT ;  /* 0x000000000000894d */ /* 0x000fea0003800000 */
[----:B------:R-:W5:Y:S01]  /*0160*/  LDG.E.64 R4, desc[UR8][R4.64] ;  /* 0x0000000804047981 */ /* 0x000f62000c1e1b00 */
[----:B------:R-:W-:-:S05]  /*0170*/  UMOV UR4, URZ ;  /* 0x000000ff00047c82 */ /* 0x000fca0008000000 */
.L_x_0:
[----:B-----5:R-:W-:-:S05]  /*0180*/  IADD3 R6, P0, PT, R4, UR4, RZ ;  /* 0x0000000404067c10 */ /* 0x020fca000ff1e0ff */
[----:B0-----:R-:W-:-:S05]  /*0190*/  IMAD.X R7, RZ, RZ, R5, P0 ;  /* 0x000000ffff077224 */ /* 0x001fca00000e0605 */
[----:B------:R-:W2:Y:S01]  /*01a0*/  LDG.E.U8 R6, desc[UR8][R6.64] ;  /* 0x0000000806067981 */ /* 0x000ea2000c1e1100 */
[----:B------:R-:W-:Y:S02]  /*01b0*/  UIADD3 UR6, UPT, UPT, UR4, 0x1, URZ ;  /* 0x0000000104067890 */ /* 0x000fe4000fffe0ff */
[----:B------:R-:W-:-:S05]  /*01c0*/  UMOV UR7, UR4 ;  /* 0x0000000400077c82 */ /* 0x000fca0008000000 */
[----:B------:R-:W-:Y:S01]  /*01d0*/  UMOV UR4, UR6 ;  /* 0x0000000600047c82 */ /* 0x000fe20008000000 */
[----:B--2---:R-:W-:-:S13]  /*01e0*/  ISETP.NE.AND P0, PT, R6, RZ, PT ;  /* 0x000000ff0600720c */ /* 0x004fda0003f05270 */
[----:B------:R-:W-:Y:S05]  /*01f0*/  @P0 BRA `(.L_x_0) ;  /* 0xfffffffc00e00947 */ /* 0x000fea000383ffff */
[----:B------:R-:W-:-:S13]  /*0200*/  ISETP.GT.AND P0, PT, R0, UR7, PT ;  /* 0x0000000700007c0c */ /* 0x000fda000bf04270 */
[----:B------:R-:W-:Y:S05]  /*0210*/  @P0 EXIT ;  /* 0x000000000000094d */ /* 0x000fea0003800000 */
[----:B------:R-:W0:Y:S02]  /*0220*/  LDS.U8 R3, [R0+UR5] ;  /* 0x0000000500037984 */ /* 0x000e240008000000 */
[----:B0-----:R-:W-:-:S05]  /*0230*/  LOP3.LUT R3, R3, 0xdf, RZ, 0xc0, !PT ;  /* 0x000000df03037812 */ /* 0x001fca00078ec0ff */
[----:B------:R-:W-:-:S05]  /*0240*/  VIADD R3, R3, 0xffffffa5 ;  /* 0xffffffa503037836 */ /* 0x000fca0000000000 */
[----:B------:R-:W-:-:S04]  /*0250*/  LOP3.LUT R3, R3, 0xff, RZ, 0xc0, !PT ;  /* 0x000000ff03037812 */ /* 0x000fc800078ec0ff */
[----:B------:R-:W-:-:S13]  /*0260*/  ISETP.GE.U32.AND P0, PT, R3, 0xe6, PT ;  /* 0x000000e60300780c */ /* 0x000fda0003f06070 */
[----:B------:R-:W-:Y:S05]  /*0270*/  @!P0 BRA `(.L_x_1) ;  /* 0x0000000000188947 */ /* 0x000fea0003800000 */
[----:B------:R-:W0:Y:S02]  /*0280*/  LDC.64 R4, c[0x0][0x388] ;  /* 0x0000e200ff047b82 */ /* 0x000e240000000a00 */
[----:B0-----:R-:W-:-:S06]  /*0290*/  IMAD.WIDE.U32 R2, R2, 0x8, R4 ;  /* 0x0000000802027825 */ /* 0x001fcc00078e0004 */
[----:B------:R-:W2:Y:S02]  /*02a0*/  LDG.E.64 R2, desc[UR8][R2.64] ;  /* 0x0000000802027981 */ /* 0x000ea4000c1e1b00 */
[----:B--2---:R-:W-:-:S05]  /*02b0*/  IMAD.WIDE R4, R0, 0x4, R2 ;  /* 0x0000000400047825 */ /* 0x004fca00078e0202 */
[----:B------:R-:W-:Y:S01]  /*02c0*/  STG.E desc[UR8][R4.64], RZ ;  /* 0x000000ff04007986 */ /* 0x000fe2000c101908 */
[----:B------:R-:W-:Y:S05]  /*02d0*/  EXIT ;  /* 0x000000000000794d */ /* 0x000fea0003800000 */
.L_x_1:
[----:B------:R-:W-:Y:S01]  /*02e0*/  ISETP.NE.AND P0, PT, R0, RZ, PT ;  /* 0x000000ff0000720c */ /* 0x000fe20003f05270 */
[----:B------:R-:W-:-:S12]  /*02f0*/  BSSY.RECONVERGENT B0, `(.L_x_2) ;  /* 0x000000f000007945 */ /* 0x000fd80003800200 */
[----:B------:R-:W-:Y:S05]  /*0300*/  @!P0 BRA `(.L_x_3) ;  /* 0x0000000000348947 */ /* 0x000fea0003800000 */
[----:B------:R-:W0:Y:S02]  /*0310*/  LDS.U8 R3, [R0+UR5+-0x1] ;  /* 0xffffff0500037984 */ /* 0x000e240008000000 */
[----:B0-----:R-:W-:-:S05]  /*0320*/  LOP3.LUT R3, R3, 0xdf, RZ, 0xc0, !PT ;  /* 0x000000df03037812 */ /* 0x001fca00078ec0ff */
[----:B------:R-:W-:-:S05]  /*0330*/  VIADD R3, R3, 0xffffffa5 ;  /* 0xffffffa503037836 */ /* 0x000fca0000000000 */
[----:B------:R-:W-:-:S04]  /*0340*/  LOP3.LUT R3, R3, 0xff, RZ, 0xc0, !PT ;  /* 0x000000ff03037812 */ /* 0x000fc800078ec0ff */
[----:B------:R-:W-:-:S13]  /*0350*/  ISETP.GE.U32.AND P0, PT, R3, 0xe6, PT ;  /* 0x000000e60300780c */ /* 0x000fda0003f06070 */
[----:B------:R-:W-:Y:S05]  /*0360*/  @!P0 BRA `(.L_x_3) ;  /* 0x00000000001c8947 */ /* 0x000fea0003800000 */
[----:B------:R-:W0:Y:S02]  /*0370*/  LDC.64 R4, c[0x0][0x388] ;  /* 0x0000e200ff047b82 */ /* 0x000e240000000a00 */
[----:B0-----:R-:W-:-:S05]  /*0380*/  IMAD.WIDE.U32 R4, R2, 0x8, R4 ;  /* 0x0000000802047825 */ /* 0x001fca00078e0004 */
[----:B------:R-:W2:Y:S01]  /*0390*/  LDG.E.64 R2, desc[UR8][R4.64] ;  /* 0x0000000804027981 */ /* 0x000ea2000c1e1b00 */
[----:B------:R-:W-:Y:S02]  /*03a0*/  IMAD.MOV.U32 R7, RZ, RZ, 0x1 ;  /* 0x00000001ff077424 */ /* 0x000fe400078e00ff */
[----:B--2---:R-:W-:-:S05]  /*03b0*/  IMAD.WIDE R2, R0, 0x4, R2 ;  /* 0x0000000400027825 */ /* 0x004fca00078e0202 */
[----:B------:R-:W-:Y:S01]  /*03c0*/  STG.E desc[UR8][R2.64], R7 ;  /* 0x0000000702007986 */ /* 0x000fe2000c101908 */
[----:B------:R-:W-:Y:S05]  /*03d0*/  EXIT ;  /* 0x000000000000794d */ /* 0x000fea0003800000 */
.L_x_3:
[----:B------:R-:W-:Y:S05]  /*03e0*/  BSYNC.RECONVERGENT B0 ;  /* 0x0000000000007941 */ /* 0x000fea0003800200 */
.L_x_2:
[----:B------:R-:W0:Y:S02]  /*03f0*/  LDC.64 R4, c[0x0][0x388] ;  /* 0x0000e200ff047b82 */ /* 0x000e240000000a00 */
[----:B0-----:R-:W-:-:S05]  /*0400*/  IMAD.WIDE.U32 R4, R2, 0x8, R4 ;  /* 0x0000000802047825 */ /* 0x001fca00078e0004 */
[----:B------:R-:W2:Y:S02]  /*0410*/  LDG.E.64 R2, desc[UR8][R4.64] ;  /* 0x0000000804027981 */ /* 0x000ea4000c1e1b00 */
[----:B--2---:R-:W-:-:S05]  /*0420*/  IMAD.WIDE R2, R0, 0x4, R2 ;  /* 0x0000000400027825 */ /* 0x004fca00078e0202 */
[----:B------:R-:W-:Y:S01]  /*0430*/  STG.E desc[UR8][R2.64], RZ ;  /* 0x000000ff02007986 */ /* 0x000fe2000c101908 */
[----:B------:R-:W-:Y:S05]  /*0440*/  EXIT ;  /* 0x000000000000794d */ /* 0x000fea0003800000 */
.L_x_4:
[----:B------:R-:W-:-:S00]  /*0450*/  BRA `(.L_x_4) ;  /* 0xfffffffc00fc7947 */ /* 0x000fc0000383ffff */
[----:B------:R-:W-:-:S00]  /*0460*/  NOP ;  /* 0x0000000000007918 */ /* 0x000fc00000000000 */
        /* <DEDUP_REMOVED lines=9> */
.L_x_5:


//--------------------- .nv.shared._Z10wordCount2PPcPPiii --------------------------
	.section	.nv.shared._Z10wordCount2PPcPPiii,"aw",@nobits
	.sectionflags	@""
	.align	16
	.zero		1024


//--------------------- .nv.shared.reserved.0     --------------------------
	.section	.nv.shared.reserved.0,"aw",@nobits
	.weak		__nv_reservedSMEM_offset_0_alias
	.size		__nv_reservedSMEM_offset_0_alias, 0, 64
	.other		__nv_reservedSMEM_offset_0_alias,@"STO_CUDA_RESERVED_SHARED STV_DEFAULT"
__nv_reservedSMEM_offset_0_alias:
	.zero		0
	.zero		64


//--------------------- .nv.constant0._Z10wordCount2PPcPPiii --------------------------
	.section	.nv.constant0._Z10wordCount2PPcPPiii,"a",@progbits
	.sectionflags	@""
	.align	4
.nv.constant0._Z10wordCount2PPcPPiii:
	.zero		920


//--------------------- SYMBOLS --------------------------

	.type		.nv.reservedSmem.offset0,@object
	.size		.nv.reservedSmem.offset0,0x4
	.type		.nv.reservedSmem.cap,@object
	.size		.nv.reservedSmem.cap,0x4
